	.headerflags	@"EF_CUDA_TEXMODE_UNIFIED EF_CUDA_64BIT_ADDRESS EF_CUDA_ACCELERATORS EF_CUDA_SM90 EF_CUDA_VIRTUAL_SM(EF_CUDA_SM90)"
	.elftype	@"ET_EXEC"


//--------------------- .nv.info                  --------------------------
	.section	.nv.info,"",@"SHT_CUDA_INFO"
	.align	4


	//----- nvinfo : EIATTR_REGCOUNT
	.align		4
        /*0000*/ 	.byte	0x04, 0x2f
        /*0002*/ 	.short	(.L_1 - .L_0)
	.align		4
.L_0:
        /*0004*/ 	.word	index@(triton_per_fused_add_div_dot_relu_rsub_sub_1)
        /*0008*/ 	.word	0x0000001d


	//----- nvinfo : EIATTR_MIN_STACK_SIZE
	.align		4
.L_1:
        /*000c*/ 	.byte	0x04, 0x12
        /*000e*/ 	.short	(.L_3 - .L_2)
	.align		4
.L_2:
        /*0010*/ 	.word	index@(triton_per_fused_add_div_dot_relu_rsub_sub_1)
        /*0014*/ 	.word	0x00000000


	//----- nvinfo : EIATTR_FRAME_SIZE
	.align		4
.L_3:
        /*0018*/ 	.byte	0x04, 0x11
        /*001a*/ 	.short	(.L_5 - .L_4)
	.align		4
.L_4:
        /*001c*/ 	.word	index@(triton_per_fused_add_div_dot_relu_rsub_sub_1)
        /*0020*/ 	.word	0x00000000


	//----- nvinfo : EIATTR_MIN_STACK_SIZE
	.align		4
.L_5:
        /*0024*/ 	.byte	0x04, 0x12
        /*0026*/ 	.short	(.L_7 - .L_6)
	.align		4
.L_6:
        /*0028*/ 	.word	index@(triton_per_fused_add_div_dot_relu_rsub_sub_1)
        /*002c*/ 	.word	0x00000000
.L_7:


//--------------------- .nv.info.triton_per_fused_add_div_dot_relu_rsub_sub_1 --------------------------
	.section	.nv.info.triton_per_fused_add_div_dot_relu_rsub_sub_1,"",@"SHT_CUDA_INFO"
	.sectionflags	@""
	.align	4


	//----- nvinfo : EIATTR_CUDA_API_VERSION
	.align		4
        /*0000*/ 	.byte	0x04, 0x37
        /*0002*/ 	.short	(.L_9 - .L_8)
.L_8:
        /*0004*/ 	.word	0x0000007c


	//----- nvinfo : EIATTR_KPARAM_INFO
	.align		4
.L_9:
        /*0008*/ 	.byte	0x04, 0x17
        /*000a*/ 	.short	(.L_11 - .L_10)
.L_10:
        /*000c*/ 	.word	0x00000000
        /*0010*/ 	.short	0x0004
        /*0012*/ 	.short	0x0020
        /*0014*/ 	.byte	0x00, 0xf0, 0x11, 0x00


	//----- nvinfo : EIATTR_KPARAM_INFO
	.align		4
.L_11:
        /*0018*/ 	.byte	0x04, 0x17
        /*001a*/ 	.short	(.L_13 - .L_12)
.L_12:
        /*001c*/ 	.word	0x00000000
        /*0020*/ 	.short	0x0003
        /*0022*/ 	.short	0x0018
        /*0024*/ 	.byte	0x00, 0xf4, 0x21, 0x00


	//----- nvinfo : EIATTR_KPARAM_INFO
	.align		4
.L_13:
        /*0028*/ 	.byte	0x04, 0x17
        /*002a*/ 	.short	(.L_15 - .L_14)
.L_14:
        /*002c*/ 	.word	0x00000000
        /*0030*/ 	.short	0x0002
        /*0032*/ 	.short	0x0010
        /*0034*/ 	.byte	0x00, 0xf4, 0x21, 0x00


	//----- nvinfo : EIATTR_KPARAM_INFO
	.align		4
.L_15:
        /*0038*/ 	.byte	0x04, 0x17
        /*003a*/ 	.short	(.L_17 - .L_16)
.L_16:
        /*003c*/ 	.word	0x00000000
        /*0040*/ 	.short	0x0001
        /*0042*/ 	.short	0x0008
        /*0044*/ 	.byte	0x00, 0xf4, 0x21, 0x00


	//----- nvinfo : EIATTR_KPARAM_INFO
	.align		4
.L_17:
        /*0048*/ 	.byte	0x04, 0x17
        /*004a*/ 	.short	(.L_19 - .L_18)
.L_18:
        /*004c*/ 	.word	0x00000000
        /*0050*/ 	.short	0x0000
        /*0052*/ 	.short	0x0000
        /*0054*/ 	.byte	0x00, 0xf4, 0x21, 0x00


	//----- nvinfo : EIATTR_SPARSE_MMA_MASK
	.align		4
.L_19:
        /*0058*/ 	.byte	0x03, 0x50
        /*005a*/ 	.short	0x0000


	//----- nvinfo : EIATTR_MAXREG_COUNT
	.align		4
        /*005c*/ 	.byte	0x03, 0x1b
        /*005e*/ 	.short	0x00ff


	//----- nvinfo : EIATTR_COOP_GROUP_MASK_REGIDS
	.align		4
        /*0060*/ 	.byte	0x04, 0x29
        /*0062*/ 	.short	(.L_21 - .L_20)


	//   ....[0]....
.L_20:
        /*0064*/ 	.word	0xffffffff


	//   ....[1]....
        /*0068*/ 	.word	0xffffffff


	//   ....[2]....
        /*006c*/ 	.word	0xffffffff


	//   ....[3]....
        /*0070*/ 	.word	0xffffffff


	//   ....[4]....
        /*0074*/ 	.word	0xffffffff


	//   ....[5]....
        /*0078*/ 	.word	0xffffffff


	//----- nvinfo : EIATTR_COOP_GROUP_INSTR_OFFSETS
	.align		4
.L_21:
        /*007c*/ 	.byte	0x04, 0x28
        /*007e*/ 	.short	(.L_23 - .L_22)


	//   ....[0]....
.L_22:
        /*0080*/ 	.word	0x000006f0


	//   ....[1]....
        /*0084*/ 	.word	0x00000710


	//   ....[2]....
        /*0088*/ 	.word	0x00000730


	//   ....[3]....
        /*008c*/ 	.word	0x00000750


	//   ....[4]....
        /*0090*/ 	.word	0x00000780


	//   ....[5]....
        /*0094*/ 	.word	0x00000830


	//----- nvinfo : EIATTR_EXIT_INSTR_OFFSETS
	.align		4
.L_23:
        /*0098*/ 	.byte	0x04, 0x1c
        /*009a*/ 	.short	(.L_25 - .L_24)


	//   ....[0]....
.L_24:
        /*009c*/ 	.word	0x000008a0


	//   ....[1]....
        /*00a0*/ 	.word	0x000008c0


	//----- nvinfo : EIATTR_REQNTID
	.align		4
.L_25:
        /*00a4*/ 	.byte	0x04, 0x10
        /*00a6*/ 	.short	(.L_27 - .L_26)
.L_26:
        /*00a8*/ 	.word	0x00000040
        /*00ac*/ 	.word	0x00000001
        /*00b0*/ 	.word	0x00000001


	//----- nvinfo : EIATTR_CBANK_PARAM_SIZE
	.align		4
.L_27:
        /*00b4*/ 	.byte	0x03, 0x19
        /*00b6*/ 	.short	0x0024


	//----- nvinfo : EIATTR_PARAM_CBANK
	.align		4
        /*00b8*/ 	.byte	0x04, 0x0a
        /*00ba*/ 	.short	(.L_29 - .L_28)
	.align		4
.L_28:
        /*00bc*/ 	.word	index@(.nv.constant0.triton_per_fused_add_div_dot_relu_rsub_sub_1)
        /*00c0*/ 	.short	0x0210
        /*00c2*/ 	.short	0x0024


	//----- nvinfo : EIATTR_SW_WAR
	.align		4
.L_29:
        /*00c4*/ 	.byte	0x04, 0x36
        /*00c6*/ 	.short	(.L_31 - .L_30)
.L_30:
        /*00c8*/ 	.word	0x00000008
.L_31:


//--------------------- .nv.callgraph             --------------------------
	.section	.nv.callgraph,"",@"SHT_CUDA_CALLGRAPH"
	.align	4
	.sectionentsize	8
	.align		4
        /*0000*/ 	.word	0x00000000
	.align		4
        /*0004*/ 	.word	0xffffffff
	.align		4
        /*0008*/ 	.word	0x00000000
	.align		4
        /*000c*/ 	.word	0xfffffffe
	.align		4
        /*0010*/ 	.word	0x00000000
	.align		4
        /*0014*/ 	.word	0xfffffffd
	.align		4
        /*0018*/ 	.word	0x00000000
	.align		4
        /*001c*/ 	.word	0xfffffffc


//--------------------- .text.triton_per_fused_add_div_dot_relu_rsub_sub_1 --------------------------
	.section	.text.triton_per_fused_add_div_dot_relu_rsub_sub_1,"ax",@progbits
	.sectionflags	@"SHF_BARRIERS=1"
	.align	128
        .global         triton_per_fused_add_div_dot_relu_rsub_sub_1
        .type           triton_per_fused_add_div_dot_relu_rsub_sub_1,@function
        .size           triton_per_fused_add_div_dot_relu_rsub_sub_1,(.L_x_1 - triton_per_fused_add_div_dot_relu_rsub_sub_1)
        .other          triton_per_fused_add_div_dot_relu_rsub_sub_1,@"STO_CUDA_ENTRY STV_DEFAULT"
triton_per_fused_add_div_dot_relu_rsub_sub_1:
.text.triton_per_fused_add_div_dot_relu_rsub_sub_1:
[----:B------:R-:W0:Y:S01]  /*0000*/  LDC R1, c[0x0][0x28] ;  /* 0x00000a00ff017b82 */ /* 0x000e220000000800 */
[----:B------:R-:W1:Y:S07]  /*0010*/  S2R R21, SR_TID.X ;  /* 0x0000000000157919 */ /* 0x000e6e0000002100 */
[----:B------:R-:W2:Y:S01]  /*0020*/  LDC.64 R22, c[0x0][0x228] ;  /* 0x00008a00ff167b82 */ /* 0x000ea20000000a00 */
[----:B------:R-:W-:Y:S01]  /*0030*/  CS2R R18, SRZ ;  /* 0x0000000000127805 */ /* 0x000fe2000001ff00 */
[----:B------:R-:W-:-:S06]  /*0040*/  ULDC.64 UR6, c[0x0][0x208] ;  /* 0x0000820000067ab9 */ /* 0x000fcc0000000a00 */
[----:B------:R-:W3:Y:S08]  /*0050*/  LDC.64 R2, c[0x0][0x210] ;  /* 0x00008400ff027b82 */ /* 0x000ef00000000a00 */
[----:B------:R-:W4:Y:S08]  /*0060*/  LDC.64 R24, c[0x0][0x220] ;  /* 0x00008800ff187b82 */ /* 0x000f300000000a00 */
[----:B------:R-:W5:Y:S01]  /*0070*/  LDC.64 R12, c[0x0][0x218] ;  /* 0x00008600ff0c7b82 */ /* 0x000f620000000a00 */
[----:B-1----:R-:W-:Y:S01]  /*0080*/  SHF.L.U32 R16, R21, 0x2, RZ ;  /* 0x0000000215107819 */ /* 0x002fe200000006ff */
[----:B---3--:R-:W3:Y:S03]  /*0090*/  LDG.E R17, desc[UR6][R2.64] ;  /* 0x0000000602117981 */ /* 0x008ee6000c1e1900 */
[----:B------:R-:W-:-:S05]  /*00a0*/  LOP3.LUT P0, R15, R16, 0xfc, RZ, 0xc0, !PT ;  /* 0x000000fc100f7812 */ /* 0x000fca000780c0ff */
[----:B--2---:R-:W-:-:S05]  /*00b0*/  IMAD.WIDE.U32 R22, R15, 0x4, R22 ;  /* 0x000000040f167825 */ /* 0x004fca00078e0016 */
[----:B------:R-:W3:Y:S04]  /*00c0*/  LDG.E.128 R4, desc[UR6][R22.64] ;  /* 0x0000000616047981 */ /* 0x000ee8000c1e1d00 */
[----:B------:R1:W2:Y:S01]  /*00d0*/  @P0 LDG.E R18, desc[UR6][R22.64+-0x4] ;  /* 0xfffffc0616120981 */ /* 0x0002a2000c1e1900 */
[----:B----4-:R-:W-:-:S05]  /*00e0*/  IMAD.WIDE.U32 R24, R15, 0x4, R24 ;  /* 0x000000040f187825 */ /* 0x010fca00078e0018 */
[----:B------:R-:W4:Y:S04]  /*00f0*/  @P0 LDG.E R19, desc[UR6][R24.64+-0x4] ;  /* 0xfffffc0618130981 */ /* 0x000f28000c1e1900 */
[----:B------:R2:W4:Y:S01]  /*0100*/  LDG.E.128 R8, desc[UR6][R24.64] ;  /* 0x0000000618087981 */ /* 0x000522000c1e1d00 */
[----:B-----5:R-:W-:-:S06]  /*0110*/  IMAD.WIDE.U32 R12, R15, 0x4, R12 ;  /* 0x000000040f0c7825 */ /* 0x020fcc00078e000c */
[----:B------:R-:W5:Y:S01]  /*0120*/  LDG.E.128 R12, desc[UR6][R12.64] ;  /* 0x000000060c0c7981 */ /* 0x000f62000c1e1d00 */
[----:B-1----:R-:W-:Y:S01]  /*0130*/  HFMA2.MMA R23, -RZ, RZ, 0, 0 ;  /* 0x00000000ff177435 */ /* 0x002fe200000001ff */
[----:B------:R-:W1:Y:S01]  /*0140*/  S2UR UR5, SR_CgaCtaId ;  /* 0x00000000000579c3 */ /* 0x000e620000008800 */
[----:B------:R-:W-:Y:S02]  /*0150*/  UMOV UR4, 0x400 ;  /* 0x0000040000047882 */ /* 0x000fe40000000000 */
[----:B-1----:R-:W-:Y:S01]  /*0160*/  UPRMT UR4, UR5, 0x654, UR4 ;  /* 0x0000065405047896 */ /* 0x002fe20008000004 */
[----:B---3--:R-:W-:Y:S01]  /*0170*/  FADD R26, R17, R7 ;  /* 0x00000007111a7221 */ /* 0x008fe20000000000 */
[----:B--2---:R-:W-:-:S05]  /*0180*/  SEL R18, R18, RZ, P0 ;  /* 0x000000ff12127207 */ /* 0x004fca0000000000 */
[----:B------:R-:W-:Y:S01]  /*0190*/  FADD R7, R17, R18 ;  /* 0x0000001211077221 */ /* 0x000fe20000000000 */
[----:B------:R-:W-:-:S04]  /*01a0*/  HFMA2.MMA R18, -RZ, RZ, 0, 0 ;  /* 0x00000000ff127435 */ /* 0x000fc800000001ff */
[----:B------:R-:W-:Y:S01]  /*01b0*/  FSETP.GT.AND P4, PT, |R7|, 8.50705917302346158658e+37, PT ;  /* 0x7e8000000700780b */ /* 0x000fe20003f84200 */
[----:B------:R-:W-:Y:S01]  /*01c0*/  FADD R22, R17, R5 ;  /* 0x0000000511167221 */ /* 0x000fe20000000000 */
[----:B----4-:R-:W-:Y:S01]  /*01d0*/  SEL R20, R19, RZ, P0 ;  /* 0x000000ff13147207 */ /* 0x010fe20000000000 */
[C---:B0-----:R-:W-:Y:S01]  /*01e0*/  FADD R24, R17.reuse, R4 ;  /* 0x0000000411187221 */ /* 0x041fe20000000000 */
[----:B------:R-:W-:Y:S02]  /*01f0*/  @P0 MOV R18, R4 ;  /* 0x0000000400120202 */ /* 0x000fe40000000f00 */
[----:B------:R-:W-:Y:S01]  /*0200*/  FSETP.GT.AND P2, PT, |R22|, 8.50705917302346158658e+37, PT ;  /* 0x7e8000001600780b */ /* 0x000fe20003f44200 */
[----:B------:R-:W-:Y:S01]  /*0210*/  FADD R4, R17, -R20 ;  /* 0x8000001411047221 */ /* 0x000fe20000000000 */
[----:B------:R-:W-:Y:S02]  /*0220*/  FSETP.GT.AND P6, PT, |R26|, 8.50705917302346158658e+37, PT ;  /* 0x7e8000001a00780b */ /* 0x000fe40003fc4200 */
[----:B------:R-:W-:-:S03]  /*0230*/  FSETP.GEU.AND P5, PT, |R7|, 1.175494350822287508e-38, PT ;  /* 0x008000000700780b */ /* 0x000fc60003fae200 */
[----:B------:R-:W-:Y:S01]  /*0240*/  @P4 FMUL R7, R7, 0.25 ;  /* 0x3e80000007074820 */ /* 0x000fe20000400000 */
[----:B------:R-:W-:Y:S01]  /*0250*/  @P4 FMUL R4, R4, 0.25 ;  /* 0x3e80000004044820 */ /* 0x000fe20000400000 */
[----:B------:R-:W-:Y:S02]  /*0260*/  FSETP.GT.AND P4, PT, |R24|, 8.50705917302346158658e+37, PT ;  /* 0x7e8000001800780b */ /* 0x000fe40003f84200 */
[----:B------:R-:W-:Y:S02]  /*0270*/  FSETP.GEU.AND P1, PT, |R26|, 1.175494350822287508e-38, PT ;  /* 0x008000001a00780b */ /* 0x000fe40003f2e200 */
[----:B------:R-:W-:Y:S01]  /*0280*/  SEL R20, R18, RZ, P0 ;  /* 0x000000ff12147207 */ /* 0x000fe20000000000 */
[C---:B------:R-:W-:Y:S01]  /*0290*/  FADD R6, R17.reuse, R6 ;  /* 0x0000000611067221 */ /* 0x040fe20000000000 */
[C---:B------:R-:W-:Y:S01]  /*02a0*/  FADD R9, R17.reuse, -R9 ;  /* 0x8000000911097221 */ /* 0x040fe20000000000 */
[C---:B------:R-:W-:Y:S02]  /*02b0*/  FADD R11, R17.reuse, -R11 ;  /* 0x8000000b110b7221 */ /* 0x040fe40000000000 */
[C---:B------:R-:W-:Y:S01]  /*02c0*/  FADD R19, R17.reuse, R20 ;  /* 0x0000001411137221 */ /* 0x040fe20000000000 */
[C---:B------:R-:W-:Y:S01]  /*02d0*/  FSETP.GEU.AND P3, PT, |R22|.reuse, 1.175494350822287508e-38, PT ;  /* 0x008000001600780b */ /* 0x040fe20003f6e200 */
[----:B------:R-:W-:Y:S01]  /*02e0*/  @P2 FMUL R22, R22, 0.25 ;  /* 0x3e80000016162820 */ /* 0x000fe20000400000 */
[----:B------:R-:W-:Y:S01]  /*02f0*/  FADD R5, R17, -R8 ;  /* 0x8000000811057221 */ /* 0x000fe20000000000 */
[----:B------:R-:W-:Y:S01]  /*0300*/  @P2 FMUL R9, R9, 0.25 ;  /* 0x3e80000009092820 */ /* 0x000fe20000400000 */
[----:B------:R-:W-:Y:S01]  /*0310*/  @P6 FMUL R26, R26, 0.25 ;  /* 0x3e8000001a1a6820 */ /* 0x000fe20000400000 */
[----:B------:R-:W-:Y:S01]  /*0320*/  @P6 FMUL R11, R11, 0.25 ;  /* 0x3e8000000b0b6820 */ /* 0x000fe20000400000 */
[----:B------:R-:W-:Y:S01]  /*0330*/  FSETP.GT.AND P2, PT, |R6|, 8.50705917302346158658e+37, PT ;  /* 0x7e8000000600780b */ /* 0x000fe20003f44200 */
[----:B------:R-:W-:Y:S01]  /*0340*/  @!P5 FMUL R7, R7, 16777216 ;  /* 0x4b8000000707d820 */ /* 0x000fe20000400000 */
[----:B------:R-:W-:Y:S01]  /*0350*/  @!P5 FMUL R4, R4, 16777216 ;  /* 0x4b8000000404d820 */ /* 0x000fe20000400000 */
[----:B------:R-:W-:Y:S01]  /*0360*/  FSETP.GT.AND P6, PT, |R19|, 8.50705917302346158658e+37, PT ;  /* 0x7e8000001300780b */ /* 0x000fe20003fc4200 */
[----:B------:R-:W-:Y:S01]  /*0370*/  @P4 FMUL R5, R5, 0.25 ;  /* 0x3e80000005054820 */ /* 0x000fe20000400000 */
[C---:B------:R-:W-:Y:S01]  /*0380*/  FSETP.GEU.AND P5, PT, |R24|.reuse, 1.175494350822287508e-38, PT ;  /* 0x008000001800780b */ /* 0x040fe20003fae200 */
[----:B------:R-:W-:Y:S01]  /*0390*/  @P4 FMUL R24, R24, 0.25 ;  /* 0x3e80000018184820 */ /* 0x000fe20000400000 */
[----:B------:R-:W-:Y:S01]  /*03a0*/  @!P1 FMUL R26, R26, 16777216 ;  /* 0x4b8000001a1a9820 */ /* 0x000fe20000400000 */
[----:B------:R-:W-:Y:S01]  /*03b0*/  @!P1 FMUL R11, R11, 16777216 ;  /* 0x4b8000000b0b9820 */ /* 0x000fe20000400000 */
[----:B------:R-:W-:-:S02]  /*03c0*/  FSETP.GEU.AND P4, PT, |R6|, 1.175494350822287508e-38, PT ;  /* 0x008000000600780b */ /* 0x000fc40003f8e200 */
[----:B------:R-:W-:Y:S02]  /*03d0*/  FSETP.GEU.AND P1, PT, |R19|, 1.175494350822287508e-38, PT ;  /* 0x008000001300780b */ /* 0x000fe40003f2e200 */
[----:B------:R-:W-:-:S03]  /*03e0*/  @P2 FMUL R6, R6, 0.25 ;  /* 0x3e80000006062820 */ /* 0x000fc60000400000 */
[----:B------:R-:W-:Y:S01]  /*03f0*/  @P6 FMUL R19, R19, 0.25 ;  /* 0x3e80000013136820 */ /* 0x000fe20000400000 */
[----:B------:R-:W-:Y:S01]  /*0400*/  @P0 MOV R23, R8 ;  /* 0x0000000800170202 */ /* 0x000fe20000000f00 */
[----:B------:R-:W-:-:S04]  /*0410*/  @!P3 FMUL R22, R22, 16777216 ;  /* 0x4b8000001616b820 */ /* 0x000fc80000400000 */
[----:B------:R-:W-:Y:S02]  /*0420*/  @!P4 FMUL R6, R6, 16777216 ;  /* 0x4b8000000606c820 */ /* 0x000fe40000400000 */
[----:B------:R-:W-:Y:S01]  /*0430*/  @!P1 FMUL R19, R19, 16777216 ;  /* 0x4b80000013139820 */ /* 0x000fe20000400000 */
[----:B------:R-:W0:Y:S01]  /*0440*/  MUFU.RCP R7, R7 ;  /* 0x0000000700077308 */ /* 0x000e220000001000 */
[----:B------:R-:W-:Y:S01]  /*0450*/  SEL R8, R23, RZ, P0 ;  /* 0x000000ff17087207 */ /* 0x000fe20000000000 */
[----:B------:R-:W-:Y:S01]  /*0460*/  @!P5 FMUL R24, R24, 16777216 ;  /* 0x4b8000001818d820 */ /* 0x000fe20000400000 */
[----:B------:R-:W-:-:S05]  /*0470*/  FADD R23, R17, -R10 ;  /* 0x8000000a11177221 */ /* 0x000fca0000000000 */
[----:B------:R-:W1:Y:S01]  /*0480*/  MUFU.RCP R6, R6 ;  /* 0x0000000600067308 */ /* 0x000e620000001000 */
[----:B------:R-:W-:Y:S01]  /*0490*/  FADD R8, R17, -R8 ;  /* 0x8000000811087221 */ /* 0x000fe20000000000 */
[----:B------:R-:W-:-:S06]  /*04a0*/  @P2 FMUL R23, R23, 0.25 ;  /* 0x3e80000017172820 */ /* 0x000fcc0000400000 */
[----:B------:R-:W2:Y:S01]  /*04b0*/  MUFU.RCP R19, R19 ;  /* 0x0000001300137308 */ /* 0x000ea20000001000 */
[----:B------:R-:W-:-:S07]  /*04c0*/  @P6 FMUL R8, R8, 0.25 ;  /* 0x3e80000008086820 */ /* 0x000fce0000400000 */
[----:B------:R-:W3:Y:S01]  /*04d0*/  MUFU.RCP R18, R26 ;  /* 0x0000001a00127308 */ /* 0x000ee20000001000 */
[----:B------:R-:W-:-:S07]  /*04e0*/  @!P4 FMUL R23, R23, 16777216 ;  /* 0x4b8000001717c820 */ /* 0x000fce0000400000 */
[----:B------:R-:W4:Y:S01]  /*04f0*/  MUFU.RCP R22, R22 ;  /* 0x0000001600167308 */ /* 0x000f220000001000 */
[----:B------:R-:W-:-:S07]  /*0500*/  @!P1 FMUL R8, R8, 16777216 ;  /* 0x4b80000008089820 */ /* 0x000fce0000400000 */
[----:B------:R-:W4:Y:S01]  /*0510*/  MUFU.RCP R20, R24 ;  /* 0x0000001800147308 */ /* 0x000f220000001000 */
[----:B0-----:R-:W-:Y:S01]  /*0520*/  FFMA R10, R7, R4, -1 ;  /* 0xbf800000070a7423 */ /* 0x001fe20000000004 */
[----:B------:R-:W-:Y:S01]  /*0530*/  @!P3 FMUL R9, R9, 16777216 ;  /* 0x4b8000000909b820 */ /* 0x000fe20000400000 */
[----:B-1----:R-:W-:Y:S01]  /*0540*/  FMUL R4, R6, R23 ;  /* 0x0000001706047220 */ /* 0x002fe20000400000 */
[----:B--2---:R-:W-:Y:S01]  /*0550*/  FFMA R19, R19, -R8, 1 ;  /* 0x3f80000013137423 */ /* 0x004fe20000000808 */
[----:B-----5:R-:W-:Y:S01]  /*0560*/  FSETP.GEU.AND P1, PT, R12, RZ, PT ;  /* 0x000000ff0c00720b */ /* 0x020fe20003f2e000 */
[----:B------:R-:W-:Y:S01]  /*0570*/  @!P5 FMUL R5, R5, 16777216 ;  /* 0x4b8000000505d820 */ /* 0x000fe20000400000 */
[----:B---3--:R-:W-:Y:S01]  /*0580*/  FMUL R18, R18, R11 ;  /* 0x0000000b12127220 */ /* 0x008fe20000400000 */
[CC--:B----4-:R-:W-:Y:S01]  /*0590*/  FFMA R7, R22.reuse, -R9.reuse, 1 ;  /* 0x3f80000016077423 */ /* 0x0d0fe20000000809 */
[----:B------:R-:W-:Y:S01]  /*05a0*/  FFMA R11, R22, R9, -1 ;  /* 0xbf800000160b7423 */ /* 0x000fe20000000009 */
[----:B------:R-:W-:Y:S01]  /*05b0*/  FADD R4, -R4, 1 ;  /* 0x3f80000004047421 */ /* 0x000fe20000000100 */
[----:B------:R-:W-:Y:S01]  /*05c0*/  FADD R10, R19, R10 ;  /* 0x0000000a130a7221 */ /* 0x000fe20000000000 */
[----:B------:R-:W-:-:S02]  /*05d0*/  FSETP.GEU.AND P2, PT, R13, RZ, PT ;  /* 0x000000ff0d00720b */ /* 0x000fc40003f4e000 */
[----:B------:R-:W-:Y:S01]  /*05e0*/  FSEL R9, R12, RZ, P1 ;  /* 0x000000ff0c097208 */ /* 0x000fe20000800000 */
[CC--:B------:R-:W-:Y:S01]  /*05f0*/  FFMA R22, R20.reuse, R5.reuse, -1 ;  /* 0xbf80000014167423 */ /* 0x0c0fe20000000005 */
[----:B------:R-:W-:Y:S01]  /*0600*/  @!P0 FFMA R10, R20, -R5, 1 ;  /* 0x3f800000140a8423 */ /* 0x000fe20000000805 */
[----:B------:R-:W-:Y:S01]  /*0610*/  FADD R11, R4, R11 ;  /* 0x0000000b040b7221 */ /* 0x000fe20000000000 */
[----:B------:R-:W-:Y:S01]  /*0620*/  FSETP.GEU.AND P0, PT, R14, RZ, PT ;  /* 0x000000ff0e00720b */ /* 0x000fe20003f0e000 */
[----:B------:R-:W-:Y:S01]  /*0630*/  FADD R7, R7, R22 ;  /* 0x0000001607077221 */ /* 0x000fe20000000000 */
[----:B------:R-:W-:Y:S01]  /*0640*/  FSEL R4, R13, RZ, P2 ;  /* 0x000000ff0d047208 */ /* 0x000fe20001000000 */
[----:B------:R-:W-:Y:S01]  /*0650*/  FMUL R10, R10, R9 ;  /* 0x000000090a0a7220 */ /* 0x000fe20000400000 */
[----:B------:R-:W-:Y:S01]  /*0660*/  FSETP.GEU.AND P1, PT, R15, RZ, PT ;  /* 0x000000ff0f00720b */ /* 0x000fe20003f2e000 */
[----:B------:R-:W-:Y:S01]  /*0670*/  FFMA R23, R6, R23, -1 ;  /* 0xbf80000006177423 */ /* 0x000fe20000000017 */
[----:B------:R-:W-:Y:S01]  /*0680*/  FSEL R14, R14, RZ, P0 ;  /* 0x000000ff0e0e7208 */ /* 0x000fe20000000000 */
[----:B------:R-:W-:Y:S01]  /*0690*/  FADD R18, -R18, 1 ;  /* 0x3f80000012127421 */ /* 0x000fe20000000100 */
[----:B------:R-:W-:Y:S01]  /*06a0*/  FFMA R7, R7, R4, R10 ;  /* 0x0000000407077223 */ /* 0x000fe2000000000a */
[----:B------:R-:W-:-:S02]  /*06b0*/  FSEL R15, R15, RZ, P1 ;  /* 0x000000ff0f0f7208 */ /* 0x000fc40000800000 */
[----:B------:R-:W-:Y:S01]  /*06c0*/  FADD R18, R18, R23 ;  /* 0x0000001712127221 */ /* 0x000fe20000000000 */
[----:B------:R-:W-:-:S04]  /*06d0*/  FFMA R14, R14, R11, R7 ;  /* 0x0000000b0e0e7223 */ /* 0x000fc80000000007 */
[----:B------:R-:W-:-:S05]  /*06e0*/  FFMA R14, R15, R18, R14 ;  /* 0x000000120f0e7223 */ /* 0x000fca000000000e */
[----:B------:R-:W0:Y:S02]  /*06f0*/  SHFL.BFLY PT, R5, R14, 0x10, 0x1f ;  /* 0x0e001f000e057f89 */ /* 0x000e2400000e0000 */
[----:B0-----:R-:W-:-:S05]  /*0700*/  FADD R5, R14, R5 ;  /* 0x000000050e057221 */ /* 0x001fca0000000000 */
[----:B------:R-:W0:Y:S02]  /*0710*/  SHFL.BFLY PT, R4, R5, 0x8, 0x1f ;  /* 0x0d001f0005047f89 */ /* 0x000e2400000e0000 */
[----:B0-----:R-:W-:-:S05]  /*0720*/  FADD R4, R5, R4 ;  /* 0x0000000405047221 */ /* 0x001fca0000000000 */
[----:B------:R-:W0:Y:S02]  /*0730*/  SHFL.BFLY PT, R7, R4, 0x4, 0x1f ;  /* 0x0c801f0004077f89 */ /* 0x000e2400000e0000 */
[----:B0-----:R-:W-:-:S05]  /*0740*/  FADD R7, R4, R7 ;  /* 0x0000000704077221 */ /* 0x001fca0000000000 */
[----:B------:R-:W0:Y:S01]  /*0750*/  SHFL.BFLY PT, R6, R7, 0x2, 0x1f ;  /* 0x0c401f0007067f89 */ /* 0x000e2200000e0000 */
[----:B------:R-:W-:Y:S01]  /*0760*/  LOP3.LUT P0, RZ, R21, 0x1f, RZ, 0xc0, !PT ;  /* 0x0000001f15ff7812 */ /* 0x000fe2000780c0ff */
[----:B0-----:R-:W-:-:S05]  /*0770*/  FADD R6, R7, R6 ;  /* 0x0000000607067221 */ /* 0x001fca0000000000 */
[----:B------:R-:W0:Y:S01]  /*0780*/  SHFL.BFLY PT, R9, R6, 0x1, 0x1f ;  /* 0x0c201f0006097f89 */ /* 0x000e2200000e0000 */
[----:B------:R-:W-:-:S04]  /*0790*/  SHF.R.U32.HI R5, RZ, 0x3, R21 ;  /* 0x00000003ff057819 */ /* 0x000fc80000011615 */
[----:B------:R-:W-:Y:S02]  /*07a0*/  LOP3.LUT R5, R5, 0x4, RZ, 0xc0, !PT ;  /* 0x0000000405057812 */ /* 0x000fe400078ec0ff */
[----:B------:R-:W-:Y:S01]  /*07b0*/  ISETP.GE.AND P1, PT, R21, 0x2, PT ;  /* 0x000000021500780c */ /* 0x000fe20003f26270 */
[----:B0-----:R-:W-:-:S05]  /*07c0*/  FADD R8, R6, R9 ;  /* 0x0000000906087221 */ /* 0x001fca0000000000 */
[----:B------:R-:W-:Y:S01]  /*07d0*/  @!P0 STS [R5+UR4], R8 ;  /* 0x0000000805008988 */ /* 0x000fe20008000804 */
[----:B------:R-:W-:Y:S06]  /*07e0*/  BAR.SYNC.DEFER_BLOCKING 0x0 ;  /* 0x0000000000007b1d */ /* 0x000fec0000010000 */
[----:B------:R-:W0:Y:S01]  /*07f0*/  @!P1 LDS R0, [R16+UR4] ;  /* 0x0000000410009984 */ /* 0x000e220008000800 */
[----:B------:R-:W-:-:S04]  /*0800*/  LOP3.LUT R4, R21, 0x1, RZ, 0xc0, !PT ;  /* 0x0000000115047812 */ /* 0x000fc800078ec0ff */
[----:B------:R-:W-:-:S04]  /*0810*/  ISETP.NE.U32.AND P0, PT, R4, 0x1, PT ;  /* 0x000000010400780c */ /* 0x000fc80003f05070 */
[----:B------:R-:W-:Y:S01]  /*0820*/  ISETP.LT.AND P0, PT, R21, 0x2, P0 ;  /* 0x000000021500780c */ /* 0x000fe20000701270 */
[----:B0-----:R-:W0:Y:S02]  /*0830*/  SHFL.BFLY PT, R7, R0, 0x1, 0x1f ;  /* 0x0c201f0000077f89 */ /* 0x001e2400000e0000 */
[----:B0-----:R-:W-:-:S10]  /*0840*/  FADD R7, R0, R7 ;  /* 0x0000000700077221 */ /* 0x001fd40000000000 */
[----:B------:R-:W-:Y:S01]  /*0850*/  @P0 STS [R16+UR4], R7 ;  /* 0x0000000710000988 */ /* 0x000fe20008000804 */
[----:B------:R-:W-:Y:S06]  /*0860*/  BAR.SYNC.DEFER_BLOCKING 0x0 ;  /* 0x0000000000007b1d */ /* 0x000fec0000010000 */
[----:B------:R-:W0:Y:S01]  /*0870*/  LDS R4, [UR4] ;  /* 0x00000004ff047984 */ /* 0x000e220008000800 */
[----:B------:R-:W-:Y:S01]  /*0880*/  LOP3.LUT P0, RZ, R21, 0x3f, RZ, 0xc0, !PT ;  /* 0x0000003f15ff7812 */ /* 0x000fe2000780c0ff */
[----:B0-----:R-:W-:-:S12]  /*0890*/  FADD R5, RZ, R4 ;  /* 0x00000004ff057221 */ /* 0x001fd80000000000 */
[----:B------:R-:W-:Y:S05]  /*08a0*/  @P0 EXIT ;  /* 0x000000000000094d */ /* 0x000fea0003800000 */
[----:B------:R-:W-:Y:S01]  /*08b0*/  STG.E desc[UR6][R2.64], R5 ;  /* 0x0000000502007986 */ /* 0x000fe2000c101906 */
[----:B------:R-:W-:Y:S05]  /*08c0*/  EXIT ;  /* 0x000000000000794d */ /* 0x000fea0003800000 */
.L_x_0:
[----:B------:R-:W-:-:S00]  /*08d0*/  BRA `(.L_x_0) ;  /* 0xfffffffc00fc7947 */ /* 0x000fc0000383ffff */
[----:B------:R-:W-:-:S00]  /*08e0*/  NOP ;  /* 0x0000000000007918 */ /* 0x000fc00000000000 */
        /* <DEDUP_REMOVED lines=9> */
.L_x_1:


//--------------------- .nv.shared.triton_per_fused_add_div_dot_relu_rsub_sub_1 --------------------------
	.section	.nv.shared.triton_per_fused_add_div_dot_relu_rsub_sub_1,"aw",@nobits
	.sectionflags	@""
	.align	16
	.zero		1024


//--------------------- .nv.constant0.triton_per_fused_add_div_dot_relu_rsub_sub_1 --------------------------
	.section	.nv.constant0.triton_per_fused_add_div_dot_relu_rsub_sub_1,"a",@progbits
	.sectionflags	@""
	.align	4
.nv.constant0.triton_per_fused_add_div_dot_relu_rsub_sub_1:
	.zero		564
